//
// Generated by NVIDIA NVVM Compiler
//
// Compiler Build ID: CL-36424714
// Cuda compilation tools, release 13.0, V13.0.88
// Based on NVVM 20.0.0
//

.version 9.0
.target sm_100
.address_size 64

	// .globl	infinite_kernel
.extern .func  (.param .b32 func_retval0) vprintf
(
	.param .b64 vprintf_param_0,
	.param .b64 vprintf_param_1
)
;
.global .align 4 .u32 should_exit;
.global .align 1 .b8 $str[16] = {75, 101, 114, 110, 101, 108, 32, 115, 116, 97, 114, 116, 101, 100, 10};
.global .align 1 .b8 $str$1[29] = {83, 116, 105, 108, 108, 32, 114, 117, 110, 110, 105, 110, 103, 46, 46, 46, 32, 99, 111, 117, 110, 116, 101, 114, 61, 37, 100, 10};
.global .align 4 .b8 __cudart_i2opi_f[24] = {65, 144, 67, 60, 153, 149, 98, 219, 192, 221, 52, 245, 209, 87, 39, 252, 41, 21, 68, 78, 110, 131, 249, 162};

.visible .entry infinite_kernel()
{
	.local .align 8 .b8 	__local_depot0[40];
	.reg .b64 	%SP;
	.reg .b64 	%SPL;
	.reg .pred 	%p<14>;
	.reg .b32 	%r<62>;
	.reg .b32 	%f<31>;
	.reg .b64 	%rd<28>;
	.reg .b64 	%fd<3>;

	mov.u64 	%SPL, __local_depot0;
	cvta.local.u64 	%SP, %SPL;
	add.u64 	%rd1, %SPL, 0;
	mov.u32 	%r1, %tid.x;
	mov.u32 	%r2, %ctaid.x;
	or.b32  	%r3, %r1, %r2;
	setp.ne.s32 	%p1, %r3, 0;
	@%p1 bra 	$L__BB0_2;
	mov.u64 	%rd11, $str;
	cvta.global.u64 	%rd12, %rd11;
	{ // callseq 0, 0
	.param .b64 param0;
	st.param.b64 	[param0], %rd12;
	.param .b64 param1;
	st.param.b64 	[param1], 0;
	.param .b32 retval0;
	call.uni (retval0), 
	vprintf, 
	(
	param0, 
	param1
	);
	ld.param.b32 	%r23, [retval0];
	} // callseq 0
$L__BB0_2:
	add.s32 	%r26, %r1, %r2;
	cvt.rn.f32.u32 	%f1, %r26;
	add.u64 	%rd13, %SP, 32;
	add.u64 	%rd2, %SPL, 32;
	mov.b32 	%r61, 0;
	mov.u64 	%rd22, $str$1;
	mov.u64 	%rd14, __cudart_i2opi_f;
$L__BB0_3:
	mov.b32 	%r56, 0;
	mov.f32 	%f29, %f1;
$L__BB0_4:
	mul.f32 	%f9, %f29, 0f3F22F983;
	cvt.rni.s32.f32 	%r60, %f9;
	cvt.rn.f32.s32 	%f10, %r60;
	fma.rn.f32 	%f11, %f10, 0fBFC90FDA, %f29;
	fma.rn.f32 	%f12, %f10, 0fB3A22168, %f11;
	fma.rn.f32 	%f30, %f10, 0fA7C234C5, %f12;
	abs.f32 	%f4, %f29;
	setp.ltu.f32 	%p2, %f4, 0f47CE4780;
	@%p2 bra 	$L__BB0_12;
	setp.neu.f32 	%p3, %f4, 0f7F800000;
	@%p3 bra 	$L__BB0_7;
	mov.f32 	%f15, 0f00000000;
	mul.rn.f32 	%f30, %f29, %f15;
	mov.b32 	%r60, 0;
	bra.uni 	$L__BB0_12;
$L__BB0_7:
	mov.b32 	%r7, %f29;
	shl.b32 	%r29, %r7, 8;
	or.b32  	%r8, %r29, -2147483648;
	mov.b64 	%rd27, 0;
	mov.b32 	%r57, 0;
	mov.u64 	%rd25, %rd14;
	mov.u64 	%rd26, %rd1;
$L__BB0_8:
	.pragma "nounroll";
	ld.global.nc.u32 	%r30, [%rd25];
	mad.wide.u32 	%rd16, %r30, %r8, %rd27;
	shr.u64 	%rd27, %rd16, 32;
	st.local.u32 	[%rd26], %rd16;
	add.s32 	%r57, %r57, 1;
	add.s64 	%rd26, %rd26, 4;
	add.s64 	%rd25, %rd25, 4;
	setp.ne.s32 	%p4, %r57, 6;
	@%p4 bra 	$L__BB0_8;
	shr.u32 	%r31, %r7, 23;
	st.local.u32 	[%rd1+24], %rd27;
	and.b32  	%r11, %r31, 31;
	and.b32  	%r32, %r31, 224;
	add.s32 	%r33, %r32, -128;
	shr.u32 	%r34, %r33, 5;
	mul.wide.u32 	%rd17, %r34, 4;
	sub.s64 	%rd9, %rd1, %rd17;
	ld.local.u32 	%r58, [%rd9+24];
	ld.local.u32 	%r59, [%rd9+20];
	setp.eq.s32 	%p5, %r11, 0;
	@%p5 bra 	$L__BB0_11;
	shf.l.wrap.b32 	%r58, %r59, %r58, %r11;
	ld.local.u32 	%r35, [%rd9+16];
	shf.l.wrap.b32 	%r59, %r35, %r59, %r11;
$L__BB0_11:
	shr.u32 	%r36, %r58, 30;
	shf.l.wrap.b32 	%r37, %r59, %r58, 2;
	shl.b32 	%r38, %r59, 2;
	shr.u32 	%r39, %r37, 31;
	add.s32 	%r40, %r39, %r36;
	neg.s32 	%r41, %r40;
	setp.lt.s32 	%p6, %r7, 0;
	selp.b32 	%r60, %r41, %r40, %p6;
	xor.b32  	%r42, %r37, %r7;
	shr.s32 	%r43, %r37, 31;
	xor.b32  	%r44, %r43, %r37;
	xor.b32  	%r45, %r43, %r38;
	cvt.u64.u32 	%rd18, %r44;
	shl.b64 	%rd19, %rd18, 32;
	cvt.u64.u32 	%rd20, %r45;
	or.b64  	%rd21, %rd19, %rd20;
	cvt.rn.f64.s64 	%fd1, %rd21;
	mul.f64 	%fd2, %fd1, 0d3BF921FB54442D19;
	cvt.rn.f32.f64 	%f13, %fd2;
	neg.f32 	%f14, %f13;
	setp.lt.s32 	%p7, %r42, 0;
	selp.f32 	%f30, %f14, %f13, %p7;
$L__BB0_12:
	mul.rn.f32 	%f16, %f30, %f30;
	and.b32  	%r47, %r60, 1;
	setp.eq.b32 	%p8, %r47, 1;
	selp.f32 	%f17, 0f3F800000, %f30, %p8;
	fma.rn.f32 	%f18, %f16, %f17, 0f00000000;
	fma.rn.f32 	%f19, %f16, 0f37CBAC00, 0fBAB607ED;
	selp.f32 	%f20, %f19, 0fB94D4153, %p8;
	selp.f32 	%f21, 0f3D2AAABB, 0f3C0885E4, %p8;
	fma.rn.f32 	%f22, %f20, %f16, %f21;
	selp.f32 	%f23, 0fBEFFFFFF, 0fBE2AAAA8, %p8;
	fma.rn.f32 	%f24, %f22, %f16, %f23;
	fma.rn.f32 	%f25, %f24, %f18, %f17;
	and.b32  	%r48, %r60, 2;
	setp.eq.s32 	%p9, %r48, 0;
	mov.f32 	%f26, 0f00000000;
	sub.f32 	%f27, %f26, %f25;
	selp.f32 	%f28, %f25, %f27, %p9;
	mul.f32 	%f29, %f29, %f28;
	add.s32 	%r56, %r56, 1;
	setp.ne.s32 	%p10, %r56, 1000;
	@%p10 bra 	$L__BB0_4;
	setp.ne.s32 	%p11, %r3, 0;
	@%p11 bra 	$L__BB0_16;
	add.s32 	%r21, %r61, 1;
	mad.lo.s32 	%r49, %r61, 1757569337, 1757706745;
	shf.l.wrap.b32 	%r50, %r49, %r49, 26;
	setp.gt.u32 	%p12, %r50, 4294;
	mov.u32 	%r61, %r21;
	@%p12 bra 	$L__BB0_16;
	st.local.u32 	[%rd2], %r21;
	cvta.global.u64 	%rd23, %rd22;
	{ // callseq 1, 0
	.param .b64 param0;
	st.param.b64 	[param0], %rd23;
	.param .b64 param1;
	st.param.b64 	[param1], %rd13;
	.param .b32 retval0;
	call.uni (retval0), 
	vprintf, 
	(
	param0, 
	param1
	);
	ld.param.b32 	%r51, [retval0];
	} // callseq 1
$L__BB0_16:
	setp.neu.f32 	%p13, %f29, 0f00000000;
	@%p13 bra 	$L__BB0_18;
	mov.b32 	%r53, 1;
	st.volatile.global.u32 	[should_exit], %r53;
$L__BB0_18:
	mov.b32 	%r54, 1000;
	// begin inline asm
	nanosleep.u32 %r54;
	// end inline asm
	bra.uni 	$L__BB0_3;

}


// ===== COMPILED SASS (sm_100) =====

	.target	sm_100

	.elftype	@"ET_EXEC"


//--------------------- .note.nv.tkinfo           --------------------------
	.section	.note.nv.tkinfo,"",@"SHT_NOTE"
	.sectionflags	@"SHF_NOTE_NV_TKINFO"
	.tkinfo
        /*0018*/ 	.word	0x00000002
        /*0030*/ 	.string	""
        /*0030*/ 	.string	"ptxas"
        /*0030*/ 	.string	"Cuda compilation tools, release 13.0, V13.0.88"
        /*0030*/ 	.string	"Build cuda_13.0.r13.0/compiler.36424714_0"
        /*0030*/ 	.string	"-arch sm_100 -m 64 "



//--------------------- .note.nv.cuinfo           --------------------------
	.section	.note.nv.cuinfo,"",@"SHT_NOTE"
	.sectionflags	@"SHF_NOTE_NV_CUINFO"
        /*0018*/ 	.short	0x0002
        /*001a*/ 	.short	0x0064
        /*001c*/ 	.short	0x0082
	.zero		2


//--------------------- .nv.info                  --------------------------
	.section	.nv.info,"",@"SHT_CUDA_INFO"
	.align	4


	//----- nvinfo : EIATTR_REGCOUNT
	.align		4
        /*0000*/ 	.byte	0x04, 0x2f
        /*0002*/ 	.short	(.L_5 - .L_4)
	.align		4
.L_4:
        /*0004*/ 	.word	index@(infinite_kernel)
        /*0008*/ 	.word	0x0000001c


	//----- nvinfo : EIATTR_FRAME_SIZE
	.align		4
.L_5:
        /*000c*/ 	.byte	0x04, 0x11
        /*000e*/ 	.short	(.L_7 - .L_6)
	.align		4
.L_6:
        /*0010*/ 	.word	index@(infinite_kernel)
        /*0014*/ 	.word	0x00000028


	//----- nvinfo : EIATTR_MIN_STACK_SIZE
	.align		4
.L_7:
        /*0018*/ 	.byte	0x04, 0x12
        /*001a*/ 	.short	(.L_9 - .L_8)
	.align		4
.L_8:
        /*001c*/ 	.word	index@(infinite_kernel)
        /*0020*/ 	.word	0x00000028
.L_9:


//--------------------- .nv.compat                --------------------------
	.section	.nv.compat,"",@"SHT_CUDA_COMPAT_INFO"
	.align	4
        /*0000*/ 	.byte	0x02, 0x09, 0x00, 0x00, 0x02, 0x02, 0x01, 0x00, 0x02, 0x05, 0x05, 0x00, 0x03, 0x07, 0x01, 0x01
        /*0010*/ 	.byte	0x02, 0x03, 0x00, 0x00, 0x02, 0x06, 0x01, 0x00, 0x04, 0x0b, 0x08, 0x00, 0x01, 0x00, 0x00, 0x00
        /*0020*/ 	.byte	0x00, 0x00, 0x00, 0x00


//--------------------- .nv.info.infinite_kernel  --------------------------
	.section	.nv.info.infinite_kernel,"",@"SHT_CUDA_INFO"
	.sectionflags	@""
	.align	4


	//----- nvinfo : EIATTR_CUDA_API_VERSION
	.align		4
        /*0000*/ 	.byte	0x04, 0x37
        /*0002*/ 	.short	(.L_11 - .L_10)
.L_10:
        /*0004*/ 	.word	0x00000082


	//----- nvinfo : EIATTR_SPARSE_MMA_MASK
	.align		4
.L_11:
        /*0008*/ 	.byte	0x03, 0x50
        /*000a*/ 	.short	0x0000


	//----- nvinfo : EIATTR_MAXREG_COUNT
	.align		4
        /*000c*/ 	.byte	0x03, 0x1b
        /*000e*/ 	.short	0x00ff


	//----- nvinfo : EIATTR_EXTERNS
	.align		4
        /*0010*/ 	.byte	0x04, 0x0f
        /*0012*/ 	.short	(.L_13 - .L_12)


	//   ....[0]....
	.align		4
.L_12:
        /*0014*/ 	.word	index@(vprintf)


	//----- nvinfo : EIATTR_MERCURY_ISA_VERSION
	.align		4
.L_13:
        /*0018*/ 	.byte	0x03, 0x5f
        /*001a*/ 	.short	0x0101


	//----- nvinfo : EIATTR_VRC_CTA_INIT_COUNT
	.align		4
        /*001c*/ 	.byte	0x02, 0x4a
	.zero		1
	.zero		1


	//----- nvinfo : EIATTR_SYSCALL_OFFSETS
	.align		4
        /*0020*/ 	.byte	0x04, 0x46
        /*0022*/ 	.short	(.L_15 - .L_14)


	//   ....[0]....
.L_14:
        /*0024*/ 	.word	0x00000100


	//   ....[1]....
        /*0028*/ 	.word	0x00000880


	//----- nvinfo : EIATTR_CRS_STACK_SIZE
	.align		4
.L_15:
        /*002c*/ 	.byte	0x04, 0x1e
        /*002e*/ 	.short	(.L_17 - .L_16)
.L_16:
        /*0030*/ 	.word	0x00000000


	//----- nvinfo : EIATTR_SW_WAR
	.align		4
.L_17:
        /*0034*/ 	.byte	0x04, 0x36
        /*0036*/ 	.short	(.L_19 - .L_18)
.L_18:
        /*0038*/ 	.word	0x00000008
.L_19:


//--------------------- .nv.callgraph             --------------------------
	.section	.nv.callgraph,"",@"SHT_CUDA_CALLGRAPH"
	.align	4
	.sectionentsize	8
	.align		4
        /*0000*/ 	.word	0x00000000
	.align		4
        /*0004*/ 	.word	0xffffffff
	.align		4
        /*0008*/ 	.word	index@(infinite_kernel)
	.align		4
        /*000c*/ 	.word	index@(vprintf)
	.align		4
        /*0010*/ 	.word	0x00000000
	.align		4
        /*0014*/ 	.word	0xfffffffe
	.align		4
        /*0018*/ 	.word	0x00000000
	.align		4
        /*001c*/ 	.word	0xfffffffd
	.align		4
        /*0020*/ 	.word	0x00000000
	.align		4
        /*0024*/ 	.word	0xfffffffc


//--------------------- .nv.constant4             --------------------------
	.section	.nv.constant4,"a",@progbits
	.align	8
	.align		8
.nv.constant4:
        /*0000*/ 	.dword	vprintf
	.align		8
        /*0008*/ 	.dword	should_exit
	.align		8
        /*0010*/ 	.dword	$str
	.align		8
        /*0018*/ 	.dword	$str$1
	.align		8
        /*0020*/ 	.dword	__cudart_i2opi_f


//--------------------- .text.infinite_kernel     --------------------------
	.section	.text.infinite_kernel,"ax",@progbits
	.align	128
        .global         infinite_kernel
        .type           infinite_kernel,@function
        .size           infinite_kernel,(.L_x_12 - infinite_kernel)
        .other          infinite_kernel,@"STO_CUDA_ENTRY STV_DEFAULT"
infinite_kernel:
.text.infinite_kernel:
[----:B------:R-:W0:Y:S01]  /*0000*/  LDC R1, c[0x0][0x37c] ;  /* 0x0000df00ff017b82 */ /* 0x000e220000000800 */
[----:B------:R-:W1:Y:S07]  /*0010*/  S2R R24, SR_TID.X ;  /* 0x0000000000187919 */ /* 0x000e6e0000002100 */
[----:B------:R-:W1:Y:S01]  /*0020*/  S2UR UR37, SR_CTAID.X ;  /* 0x00000000002579c3 */ /* 0x000e620000002500 */
[----:B------:R-:W2:Y:S01]  /*0030*/  LDCU UR36, c[0x0][0x2fc] ;  /* 0x00005f80ff2477ac */ /* 0x000ea20008000800 */
[----:B------:R-:W-:Y:S01]  /*0040*/  BSSY.RECONVERGENT B6, `(.L_x_0) ;  /* 0x000000d000067945 */ /* 0x000fe20003800200 */
[----:B0-----:R-:W-:-:S05]  /*0050*/  VIADD R1, R1, 0xffffffd8 ;  /* 0xffffffd801017836 */ /* 0x001fca0000000000 */
[----:B------:R-:W0:Y:S01]  /*0060*/  LDC R18, c[0x0][0x2f8] ;  /* 0x0000be00ff127b82 */ /* 0x000e220000000800 */
[----:B-1----:R-:W-:-:S13]  /*0070*/  LOP3.LUT P0, R22, R24, UR37, RZ, 0xfc, !PT ;  /* 0x0000002518167c12 */ /* 0x002fda000f80fcff */
[----:B--2---:R-:W-:Y:S05]  /*0080*/  @P0 BRA `(.L_x_1) ;  /* 0x0000000000200947 */ /* 0x004fea0003800000 */
[----:B------:R-:W-:Y:S01]  /*0090*/  MOV R0, 0x0 ;  /* 0x0000000000007802 */ /* 0x000fe20000000f00 */
[----:B------:R-:W1:Y:S01]  /*00a0*/  LDCU.64 UR4, c[0x4][0x10] ;  /* 0x01000200ff0477ac */ /* 0x000e620008000a00 */
[----:B------:R-:W-:Y:S02]  /*00b0*/  CS2R R6, SRZ ;  /* 0x0000000000067805 */ /* 0x000fe4000001ff00 */
[----:B------:R2:W3:Y:S01]  /*00c0*/  LDC.64 R2, c[0x4][R0] ;  /* 0x0100000000027b82 */ /* 0x0004e20000000a00 */
[----:B-1----:R-:W-:Y:S02]  /*00d0*/  IMAD.U32 R4, RZ, RZ, UR4 ;  /* 0x00000004ff047e24 */ /* 0x002fe4000f8e00ff */
[----:B--2---:R-:W-:-:S07]  /*00e0*/  IMAD.U32 R5, RZ, RZ, UR5 ;  /* 0x00000005ff057e24 */ /* 0x004fce000f8e00ff */
[----:B------:R-:W-:-:S07]  /*00f0*/  LEPC R20, `(.L_x_1) ;  /* 0x000000001014794e */ /* 0x000fce0000000000 */
[----:B0--3--:R-:W-:Y:S05]  /*0100*/  CALL.ABS.NOINC R2 ;  /* 0x0000000002007343 */ /* 0x009fea0003c00000 */
.L_x_1:
[----:B------:R-:W-:Y:S05]  /*0110*/  BSYNC.RECONVERGENT B6 ;  /* 0x0000000000067941 */ /* 0x000fea0003800200 */
.L_x_0:
[----:B------:R-:W1:Y:S01]  /*0120*/  LDC.64 R16, c[0x0][0x358] ;  /* 0x0000d600ff107b82 */ /* 0x000e620000000a00 */
[----:B------:R-:W-:Y:S01]  /*0130*/  VIADD R24, R24, UR37 ;  /* 0x0000002518187c36 */ /* 0x000fe20008000000 */
[----:B0-----:R-:W-:Y:S01]  /*0140*/  IADD3 R18, P0, P1, R1, 0x20, R18 ;  /* 0x0000002001127810 */ /* 0x001fe2000791e012 */
[----:B------:R-:W-:-:S03]  /*0150*/  IMAD.MOV.U32 R23, RZ, RZ, RZ ;  /* 0x000000ffff177224 */ /* 0x000fc600078e00ff */
[----:B------:R-:W-:Y:S02]  /*0160*/  I2FP.F32.U32 R24, R24 ;  /* 0x0000001800187245 */ /* 0x000fe40000201000 */
[----:B------:R-:W-:-:S07]  /*0170*/  IADD3.X R19, PT, PT, RZ, UR36, RZ, P0, P1 ;  /* 0x00000024ff137c10 */ /* 0x000fce00087e24ff */
.L_x_10:
[----:B------:R-:W-:Y:S01]  /*0180*/  BSSY.RECONVERGENT B0, `(.L_x_2) ;  /* 0x000005d000007945 */ /* 0x000fe20003800200 */
[----:B------:R-:W-:Y:S02]  /*0190*/  IMAD.MOV.U32 R7, RZ, RZ, RZ ;  /* 0x000000ffff077224 */ /* 0x000fe400078e00ff */
[----:B0-----:R-:W-:-:S07]  /*01a0*/  IMAD.MOV.U32 R25, RZ, RZ, R24 ;  /* 0x000000ffff197224 */ /* 0x001fce00078e0018 */
.L_x_7:
[C---:B------:R-:W-:Y:S01]  /*01b0*/  FMUL R0, R25.reuse, 0.63661974668502807617 ;  /* 0x3f22f98319007820 */ /* 0x040fe20000400000 */
[----:B------:R-:W-:Y:S01]  /*01c0*/  FSETP.GE.AND P0, PT, |R25|, 105615, PT ;  /* 0x47ce47801900780b */ /* 0x000fe20003f06200 */
[----:B------:R-:W-:Y:S04]  /*01d0*/  BSSY.RECONVERGENT B1, `(.L_x_3) ;  /* 0x0000042000017945 */ /* 0x000fe80003800200 */
[----:B------:R-:W0:Y:S02]  /*01e0*/  F2I.NTZ R0, R0 ;  /* 0x0000000000007305 */ /* 0x000e240000203100 */
[----:B0-----:R-:W-:-:S05]  /*01f0*/  I2FP.F32.S32 R2, R0 ;  /* 0x0000000000027245 */ /* 0x001fca0000201400 */
[----:B------:R-:W-:-:S04]  /*0200*/  FFMA R3, R2, -1.5707962512969970703, R25 ;  /* 0xbfc90fda02037823 */ /* 0x000fc80000000019 */
[----:B------:R-:W-:-:S04]  /*0210*/  FFMA R3, R2, -7.5497894158615963534e-08, R3 ;  /* 0xb3a2216802037823 */ /* 0x000fc80000000003 */
[----:B------:R-:W-:Y:S01]  /*0220*/  FFMA R2, R2, -5.3903029534742383927e-15, R3 ;  /* 0xa7c234c502027823 */ /* 0x000fe20000000003 */
[----:B------:R-:W-:Y:S06]  /*0230*/  @!P0 BRA `(.L_x_4) ;  /* 0x0000000000ec8947 */ /* 0x000fec0003800000 */
[----:B------:R-:W-:-:S13]  /*0240*/  FSETP.NEU.AND P0, PT, |R25|, +INF , PT ;  /* 0x7f8000001900780b */ /* 0x000fda0003f0d200 */
[----:B------:R-:W-:Y:S01]  /*0250*/  @!P0 FMUL R2, RZ, R25 ;  /* 0x00000019ff028220 */ /* 0x000fe20000400000 */
[----:B------:R-:W-:Y:S01]  /*0260*/  @!P0 IMAD.MOV.U32 R0, RZ, RZ, RZ ;  /* 0x000000ffff008224 */ /* 0x000fe200078e00ff */
[----:B------:R-:W-:Y:S06]  /*0270*/  @!P0 BRA `(.L_x_4) ;  /* 0x0000000000dc8947 */ /* 0x000fec0003800000 */
[----:B------:R-:W0:Y:S01]  /*0280*/  LDCU.64 UR4, c[0x4][0x20] ;  /* 0x01000400ff0477ac */ /* 0x000e220008000a00 */
[----:B------:R-:W-:Y:S01]  /*0290*/  IMAD.SHL.U32 R2, R25, 0x100, RZ ;  /* 0x0000010019027824 */ /* 0x000fe200078e00ff */
[----:B------:R-:W-:Y:S01]  /*02a0*/  BSSY.RECONVERGENT B2, `(.L_x_5) ;  /* 0x0000015000027945 */ /* 0x000fe20003800200 */
[----:B------:R-:W-:Y:S02]  /*02b0*/  IMAD.MOV.U32 R6, RZ, RZ, RZ ;  /* 0x000000ffff067224 */ /* 0x000fe400078e00ff */
[----:B------:R-:W-:Y:S01]  /*02c0*/  IMAD.MOV.U32 R11, RZ, RZ, RZ ;  /* 0x000000ffff0b7224 */ /* 0x000fe200078e00ff */
[----:B------:R-:W-:Y:S01]  /*02d0*/  LOP3.LUT R13, R2, 0x80000000, RZ, 0xfc, !PT ;  /* 0x80000000020d7812 */ /* 0x000fe200078efcff */
[----:B------:R-:W-:Y:S02]  /*02e0*/  IMAD.MOV.U32 R8, RZ, RZ, RZ ;  /* 0x000000ffff087224 */ /* 0x000fe400078e00ff */
[----:B------:R-:W-:Y:S02]  /*02f0*/  IMAD.MOV.U32 R0, RZ, RZ, R1 ;  /* 0x000000ffff007224 */ /* 0x000fe400078e0001 */
[----:B0-----:R-:W-:-:S02]  /*0300*/  IMAD.U32 R4, RZ, RZ, UR4 ;  /* 0x00000004ff047e24 */ /* 0x001fc4000f8e00ff */
[----:B------:R-:W-:-:S07]  /*0310*/  IMAD.U32 R5, RZ, RZ, UR5 ;  /* 0x00000005ff057e24 */ /* 0x000fce000f8e00ff */
.L_x_6:
[----:B-1----:R-:W-:Y:S02]  /*0320*/  R2UR UR4, R16 ;  /* 0x00000000100472ca */ /* 0x002fe400000e0000 */
[----:B------:R-:W-:-:S13]  /*0330*/  R2UR UR5, R17 ;  /* 0x00000000110572ca */ /* 0x000fda00000e0000 */
[----:B------:R0:W2:Y:S01]  /*0340*/  LDG.E.CONSTANT R2, desc[UR4][R4.64] ;  /* 0x0000000404027981 */ /* 0x0000a2000c1e9900 */
[----:B------:R-:W-:-:S05]  /*0350*/  VIADD R8, R8, 0x1 ;  /* 0x0000000108087836 */ /* 0x000fca0000000000 */
[----:B------:R-:W-:Y:S02]  /*0360*/  ISETP.NE.AND P0, PT, R8, 0x6, PT ;  /* 0x000000060800780c */ /* 0x000fe40003f05270 */
[----:B0-----:R-:W-:-:S04]  /*0370*/  IADD3 R4, P2, PT, R4, 0x4, RZ ;  /* 0x0000000404047810 */ /* 0x001fc80007f5e0ff */
[----:B------:R-:W-:Y:S01]  /*0380*/  IADD3.X R5, PT, PT, RZ, R5, RZ, P2, !PT ;  /* 0x00000005ff057210 */ /* 0x000fe200017fe4ff */
[----:B--2---:R-:W-:-:S03]  /*0390*/  IMAD.WIDE.U32 R2, R2, R13, RZ ;  /* 0x0000000d02027225 */ /* 0x004fc600078e00ff */
[----:B------:R-:W-:-:S05]  /*03a0*/  IADD3 R9, P1, PT, R2, R6, RZ ;  /* 0x0000000602097210 */ /* 0x000fca0007f3e0ff */
[----:B------:R0:W-:Y:S01]  /*03b0*/  STL [R0], R9 ;  /* 0x0000000900007387 */ /* 0x0001e20000100800 */
[----:B------:R-:W-:Y:S02]  /*03c0*/  IMAD.X R6, R3, 0x1, R11, P1 ;  /* 0x0000000103067824 */ /* 0x000fe400008e060b */
[----:B0-----:R-:W-:Y:S01]  /*03d0*/  VIADD R0, R0, 0x4 ;  /* 0x0000000400007836 */ /* 0x001fe20000000000 */
[----:B------:R-:W-:Y:S06]  /*03e0*/  @P0 BRA `(.L_x_6) ;  /* 0xfffffffc00cc0947 */ /* 0x000fec000383ffff */
[----:B------:R-:W-:Y:S05]  /*03f0*/  BSYNC.RECONVERGENT B2 ;  /* 0x0000000000027941 */ /* 0x000fea0003800200 */
.L_x_5:
[----:B------:R-:W-:Y:S01]  /*0400*/  SHF.R.U32.HI R4, RZ, 0x17, R25 ;  /* 0x00000017ff047819 */ /* 0x000fe20000011619 */
[----:B------:R0:W-:Y:S03]  /*0410*/  STL [R1+0x18], R6 ;  /* 0x0000180601007387 */ /* 0x0001e60000100800 */
[C---:B------:R-:W-:Y:S02]  /*0420*/  LOP3.LUT R0, R4.reuse, 0xe0, RZ, 0xc0, !PT ;  /* 0x000000e004007812 */ /* 0x040fe400078ec0ff */
[----:B------:R-:W-:-:S03]  /*0430*/  LOP3.LUT P0, RZ, R4, 0x1f, RZ, 0xc0, !PT ;  /* 0x0000001f04ff7812 */ /* 0x000fc6000780c0ff */
[----:B------:R-:W-:-:S05]  /*0440*/  VIADD R0, R0, 0xffffff80 ;  /* 0xffffff8000007836 */ /* 0x000fca0000000000 */
[----:B------:R-:W-:-:S05]  /*0450*/  SHF.R.U32.HI R0, RZ, 0x5, R0 ;  /* 0x00000005ff007819 */ /* 0x000fca0000011600 */
[----:B------:R-:W-:-:S05]  /*0460*/  IMAD R5, R0, -0x4, R1 ;  /* 0xfffffffc00057824 */ /* 0x000fca00078e0201 */
[----:B------:R-:W2:Y:S04]  /*0470*/  LDL R0, [R5+0x18] ;  /* 0x0000180005007983 */ /* 0x000ea80000100800 */
[----:B------:R-:W2:Y:S04]  /*0480*/  LDL R3, [R5+0x14] ;  /* 0x0000140005037983 */ /* 0x000ea80000100800 */
[----:B------:R-:W3:Y:S01]  /*0490*/  @P0 LDL R2, [R5+0x10] ;  /* 0x0000100005020983 */ /* 0x000ee20000100800 */
[----:B------:R-:W-:Y:S01]  /*04a0*/  LOP3.LUT R4, R4, 0x1f, RZ, 0xc0, !PT ;  /* 0x0000001f04047812 */ /* 0x000fe200078ec0ff */
[----:B------:R-:W-:Y:S01]  /*04b0*/  UMOV UR4, 0x54442d19 ;  /* 0x54442d1900047882 */ /* 0x000fe20000000000 */
[----:B------:R-:W-:-:S02]  /*04c0*/  UMOV UR5, 0x3bf921fb ;  /* 0x3bf921fb00057882 */ /* 0x000fc40000000000 */
[-C--:B--2---:R-:W-:Y:S02]  /*04d0*/  @P0 SHF.L.W.U32.HI R0, R3, R4.reuse, R0 ;  /* 0x0000000403000219 */ /* 0x084fe40000010e00 */
[----:B---3--:R-:W-:Y:S02]  /*04e0*/  @P0 SHF.L.W.U32.HI R3, R2, R4, R3 ;  /* 0x0000000402030219 */ /* 0x008fe40000010e03 */
[----:B------:R-:W-:Y:S02]  /*04f0*/  ISETP.GE.AND P0, PT, R25, RZ, PT ;  /* 0x000000ff1900720c */ /* 0x000fe40003f06270 */
[C---:B------:R-:W-:Y:S01]  /*0500*/  SHF.L.W.U32.HI R2, R3.reuse, 0x2, R0 ;  /* 0x0000000203027819 */ /* 0x040fe20000010e00 */
[----:B------:R-:W-:-:S03]  /*0510*/  IMAD.SHL.U32 R3, R3, 0x4, RZ ;  /* 0x0000000403037824 */ /* 0x000fc600078e00ff */
[----:B------:R-:W-:Y:S02]  /*0520*/  SHF.R.S32.HI R4, RZ, 0x1f, R2 ;  /* 0x0000001fff047819 */ /* 0x000fe40000011402 */
[----:B0-----:R-:W-:Y:S02]  /*0530*/  LOP3.LUT R6, R2, R25, RZ, 0x3c, !PT ;  /* 0x0000001902067212 */ /* 0x001fe400078e3cff */
[C---:B------:R-:W-:Y:S02]  /*0540*/  LOP3.LUT R8, R4.reuse, R3, RZ, 0x3c, !PT ;  /* 0x0000000304087212 */ /* 0x040fe400078e3cff */
[----:B------:R-:W-:Y:S02]  /*0550*/  LOP3.LUT R9, R4, R2, RZ, 0x3c, !PT ;  /* 0x0000000204097212 */ /* 0x000fe400078e3cff */
[----:B------:R-:W-:Y:S02]  /*0560*/  SHF.R.U32.HI R3, RZ, 0x1e, R0 ;  /* 0x0000001eff037819 */ /* 0x000fe40000011600 */
[----:B------:R-:W-:-:S02]  /*0570*/  ISETP.GE.AND P1, PT, R6, RZ, PT ;  /* 0x000000ff0600720c */ /* 0x000fc40003f26270 */
[----:B------:R-:W0:Y:S01]  /*0580*/  I2F.F64.S64 R8, R8 ;  /* 0x0000000800087312 */ /* 0x000e220000301c00 */
[----:B------:R-:W-:-:S05]  /*0590*/  LEA.HI R0, R2, R3, RZ, 0x1 ;  /* 0x0000000302007211 */ /* 0x000fca00078f08ff */
[----:B------:R-:W-:-:S04]  /*05a0*/  IMAD.MOV R2, RZ, RZ, -R0 ;  /* 0x000000ffff027224 */ /* 0x000fc800078e0a00 */
[----:B------:R-:W-:Y:S01]  /*05b0*/  @!P0 IMAD.MOV.U32 R0, RZ, RZ, R2 ;  /* 0x000000ffff008224 */ /* 0x000fe200078e0002 */
[----:B0-----:R-:W-:-:S10]  /*05c0*/  DMUL R4, R8, UR4 ;  /* 0x0000000408047c28 */ /* 0x001fd40008000000 */
[----:B------:R-:W0:Y:S02]  /*05d0*/  F2F.F32.F64 R4, R4 ;  /* 0x0000000400047310 */ /* 0x000e240000301000 */
[----:B0-----:R-:W-:-:S07]  /*05e0*/  FSEL R2, -R4, R4, !P1 ;  /* 0x0000000404027208 */ /* 0x001fce0004800100 */
.L_x_4:
[----:B------:R-:W-:Y:S05]  /*05f0*/  BSYNC.RECONVERGENT B1 ;  /* 0x0000000000017941 */ /* 0x000fea0003800200 */
.L_x_3:
[----:B------:R-:W-:Y:S02]  /*0600*/  IMAD.MOV.U32 R4, RZ, RZ, 0x37cbac00 ;  /* 0x37cbac00ff047424 */ /* 0x000fe400078e00ff */
[----:B------:R-:W-:Y:S01]  /*0610*/  FMUL R3, R2, R2 ;  /* 0x0000000202037220 */ /* 0x000fe20000400000 */
[C---:B------:R-:W-:Y:S01]  /*0620*/  LOP3.LUT R5, R0.reuse, 0x1, RZ, 0xc0, !PT ;  /* 0x0000000100057812 */ /* 0x040fe200078ec0ff */
[----:B------:R-:W-:Y:S01]  /*0630*/  IMAD.MOV.U32 R6, RZ, RZ, 0x3d2aaabb ;  /* 0x3d2aaabbff067424 */ /* 0x000fe200078e00ff */
[----:B------:R-:W-:Y:S01]  /*0640*/  IADD3 R7, PT, PT, R7, 0x1, RZ ;  /* 0x0000000107077810 */ /* 0x000fe20007ffe0ff */
[----:B------:R-:W-:Y:S01]  /*0650*/  FFMA R4, R3, R4, -0.0013887860113754868507 ;  /* 0xbab607ed03047423 */ /* 0x000fe20000000004 */
[----:B------:R-:W-:Y:S01]  /*0660*/  ISETP.NE.U32.AND P0, PT, R5, 0x1, PT ;  /* 0x000000010500780c */ /* 0x000fe20003f05070 */
[----:B------:R-:W-:Y:S01]  /*0670*/  IMAD.MOV.U32 R9, RZ, RZ, 0x3effffff ;  /* 0x3effffffff097424 */ /* 0x000fe200078e00ff */
[----:B------:R-:W-:Y:S02]  /*0680*/  LOP3.LUT P1, RZ, R0, 0x2, RZ, 0xc0, !PT ;  /* 0x0000000200ff7812 */ /* 0x000fe4000782c0ff */
[----:B------:R-:W-:-:S02]  /*0690*/  FSEL R4, R4, -0.00019574658654164522886, !P0 ;  /* 0xb94d415304047808 */ /* 0x000fc40004000000 */
[----:B------:R-:W-:Y:S02]  /*06a0*/  FSEL R6, R6, 0.0083327032625675201416, !P0 ;  /* 0x3c0885e406067808 */ /* 0x000fe40004000000 */
[----:B------:R-:W-:Y:S02]  /*06b0*/  FSEL R0, R2, 1, P0 ;  /* 0x3f80000002007808 */ /* 0x000fe40000000000 */
[----:B------:R-:W-:Y:S01]  /*06c0*/  FSEL R9, -R9, -0.16666662693023681641, !P0 ;  /* 0xbe2aaaa809097808 */ /* 0x000fe20004000100 */
[----:B------:R-:W-:Y:S01]  /*06d0*/  FFMA R4, R3, R4, R6 ;  /* 0x0000000403047223 */ /* 0x000fe20000000006 */
[----:B------:R-:W-:Y:S01]  /*06e0*/  ISETP.NE.AND P0, PT, R7, 0x3e8, PT ;  /* 0x000003e80700780c */ /* 0x000fe20003f05270 */
[C---:B------:R-:W-:Y:S02]  /*06f0*/  FFMA R5, R3.reuse, R0, RZ ;  /* 0x0000000003057223 */ /* 0x040fe400000000ff */
[----:B------:R-:W-:-:S04]  /*0700*/  FFMA R4, R3, R4, R9 ;  /* 0x0000000403047223 */ /* 0x000fc80000000009 */
[----:B------:R-:W-:-:S04]  /*0710*/  FFMA R0, R5, R4, R0 ;  /* 0x0000000405007223 */ /* 0x000fc80000000000 */
[----:B------:R-:W-:-:S04]  /*0720*/  @P1 FADD R0, RZ, -R0 ;  /* 0x80000000ff001221 */ /* 0x000fc80000000000 */
[----:B------:R-:W-:Y:S01]  /*0730*/  FMUL R25, R0, R25 ;  /* 0x0000001900197220 */ /* 0x000fe20000400000 */
[----:B------:R-:W-:Y:S06]  /*0740*/  @P0 BRA `(.L_x_7) ;  /* 0xfffffff800980947 */ /* 0x000fec000383ffff */
[----:B------:R-:W-:Y:S05]  /*0750*/  BSYNC.RECONVERGENT B0 ;  /* 0x0000000000007941 */ /* 0x000fea0003800200 */
.L_x_2:
[----:B------:R-:W-:Y:S01]  /*0760*/  ISETP.NE.AND P0, PT, R22, RZ, PT ;  /* 0x000000ff1600720c */ /* 0x000fe20003f05270 */
[----:B------:R-:W-:-:S12]  /*0770*/  BSSY.RECONVERGENT B6, `(.L_x_8) ;  /* 0x0000012000067945 */ /* 0x000fd80003800200 */
[----:B------:R-:W-:Y:S05]  /*0780*/  @P0 BRA `(.L_x_9) ;  /* 0x0000000000400947 */ /* 0x000fea0003800000 */
[----:B------:R-:W-:-:S04]  /*0790*/  IMAD.MOV.U32 R0, RZ, RZ, 0x68c26139 ;  /* 0x68c26139ff007424 */ /* 0x000fc800078e00ff */
[C---:B------:R-:W-:Y:S02]  /*07a0*/  IMAD R0, R23.reuse, R0, 0x68c479f9 ;  /* 0x68c479f917007424 */ /* 0x040fe400078e0200 */
[----:B------:R-:W-:-:S03]  /*07b0*/  VIADD R23, R23, 0x1 ;  /* 0x0000000117177836 */ /* 0x000fc60000000000 */
[----:B------:R-:W-:-:S04]  /*07c0*/  SHF.L.W.U32.HI R0, R0, 0x1a, R0 ;  /* 0x0000001a00007819 */ /* 0x000fc80000010e00 */
[----:B------:R-:W-:-:S13]  /*07d0*/  ISETP.GT.U32.AND P0, PT, R0, 0x10c6, PT ;  /* 0x000010c60000780c */ /* 0x000fda0003f04070 */
[----:B------:R-:W-:Y:S05]  /*07e0*/  @P0 BRA `(.L_x_9) ;  /* 0x0000000000280947 */ /* 0x000fea0003800000 */
[----:B------:R-:W-:Y:S01]  /*07f0*/  MOV R2, 0x0 ;  /* 0x0000000000027802 */ /* 0x000fe20000000f00 */
[----:B------:R0:W-:Y:S01]  /*0800*/  STL [R1+0x20], R23 ;  /* 0x0000201701007387 */ /* 0x0001e20000100800 */
[----:B------:R-:W2:Y:S01]  /*0810*/  LDCU.64 UR4, c[0x4][0x18] ;  /* 0x01000300ff0477ac */ /* 0x000ea20008000a00 */
[----:B------:R-:W-:Y:S02]  /*0820*/  IMAD.MOV.U32 R6, RZ, RZ, R18 ;  /* 0x000000ffff067224 */ /* 0x000fe400078e0012 */
[----:B------:R-:W-:Y:S01]  /*0830*/  IMAD.MOV.U32 R7, RZ, RZ, R19 ;  /* 0x000000ffff077224 */ /* 0x000fe200078e0013 */
[----:B------:R-:W3:Y:S01]  /*0840*/  LDC.64 R2, c[0x4][R2] ;  /* 0x0100000002027b82 */ /* 0x000ee20000000a00 */
[----:B--2---:R-:W-:Y:S02]  /*0850*/  IMAD.U32 R4, RZ, RZ, UR4 ;  /* 0x00000004ff047e24 */ /* 0x004fe4000f8e00ff */
[----:B0-----:R-:W-:-:S07]  /*0860*/  IMAD.U32 R5, RZ, RZ, UR5 ;  /* 0x00000005ff057e24 */ /* 0x001fce000f8e00ff */
[----:B------:R-:W-:-:S07]  /*0870*/  LEPC R20, `(.L_x_9) ;  /* 0x000000001014794e */ /* 0x000fce0000000000 */
[----:B-1-3--:R-:W-:Y:S05]  /*0880*/  CALL.ABS.NOINC R2 ;  /* 0x0000000002007343 */ /* 0x00afea0003c00000 */
.L_x_9:
[----:B------:R-:W-:Y:S05]  /*0890*/  BSYNC.RECONVERGENT B6 ;  /* 0x0000000000067941 */ /* 0x000fea0003800200 */
.L_x_8:
[----:B------:R-:W-:-:S13]  /*08a0*/  FSETP.NEU.AND P0, PT, R25, RZ, PT ;  /* 0x000000ff1900720b */ /* 0x000fda0003f0d000 */
[----:B------:R-:W0:Y:S01]  /*08b0*/  @!P0 LDC.64 R2, c[0x4][0x8] ;  /* 0x01000200ff028b82 */ /* 0x000e220000000a00 */
[----:B-1----:R-:W-:Y:S01]  /*08c0*/  @!P0 R2UR UR4, R16 ;  /* 0x00000000100482ca */ /* 0x002fe200000e0000 */
[----:B------:R-:W-:Y:S01]  /*08d0*/  @!P0 IMAD.MOV.U32 R5, RZ, RZ, 0x1 ;  /* 0x00000001ff058424 */ /* 0x000fe200078e00ff */
[----:B------:R-:W-:-:S13]  /*08e0*/  @!P0 R2UR UR5, R17 ;  /* 0x00000000110582ca */ /* 0x000fda00000e0000 */
[----:B0-----:R0:W-:Y:S01]  /*08f0*/  @!P0 STG.E.STRONG.SYS desc[UR4][R2.64], R5 ;  /* 0x0000000502008986 */ /* 0x0011e2000c115904 */
[----:B------:R-:W-:Y:S05]  /*0900*/  NANOSLEEP 0x3e8 ;  /* 0x000003e80000795d */ /* 0x000fea0003800000 */
[----:B------:R-:W-:Y:S05]  /*0910*/  BRA `(.L_x_10) ;  /* 0xfffffff800187947 */ /* 0x000fea000383ffff */
.L_x_11:
[----:B------:R-:W-:-:S00]  /*0920*/  BRA `(.L_x_11) ;  /* 0xfffffffc00fc7947 */ /* 0x000fc0000383ffff */
[----:B------:R-:W-:-:S00]  /*0930*/  NOP ;  /* 0x0000000000007918 */ /* 0x000fc00000000000 */
        /* <DEDUP_REMOVED lines=12> */
.L_x_12:


//--------------------- .nv.global.init           --------------------------
	.section	.nv.global.init,"aw",@progbits
	.align	4
.nv.global.init:
	.type		__cudart_i2opi_f,@object
	.size		__cudart_i2opi_f,($str - __cudart_i2opi_f)
__cudart_i2opi_f:
        /*0000*/ 	.byte	0x41, 0x90, 0x43, 0x3c, 0x99, 0x95, 0x62, 0xdb, 0xc0, 0xdd, 0x34, 0xf5, 0xd1, 0x57, 0x27, 0xfc
        /*0010*/ 	.byte	0x29, 0x15, 0x44, 0x4e, 0x6e, 0x83, 0xf9, 0xa2
	.type		$str,@object
	.size		$str,($str$1 - $str)
$str:
        /*0018*/ 	.byte	0x4b, 0x65, 0x72, 0x6e, 0x65, 0x6c, 0x20, 0x73, 0x74, 0x61, 0x72, 0x74, 0x65, 0x64, 0x0a, 0x00
	.type		$str$1,@object
	.size		$str$1,(.L_2 - $str$1)
$str$1:
        /*0028*/ 	.byte	0x53, 0x74, 0x69, 0x6c, 0x6c, 0x20, 0x72, 0x75, 0x6e, 0x6e, 0x69, 0x6e, 0x67, 0x2e, 0x2e, 0x2e
        /*0038*/ 	.byte	0x20, 0x63, 0x6f, 0x75, 0x6e, 0x74, 0x65, 0x72, 0x3d, 0x25, 0x64, 0x0a, 0x00
.L_2:


//--------------------- .nv.shared.reserved.0     --------------------------
	.section	.nv.shared.reserved.0,"aw",@nobits
	.weak		__nv_reservedSMEM_offset_0_alias
	.size		__nv_reservedSMEM_offset_0_alias, 0, 64
	.other		__nv_reservedSMEM_offset_0_alias,@"STO_CUDA_RESERVED_SHARED STV_DEFAULT"
__nv_reservedSMEM_offset_0_alias:
	.zero		0
	.zero		64


//--------------------- .nv.global                --------------------------
	.section	.nv.global,"aw",@nobits
	.align	4
.nv.global:
	.type		should_exit,@object
	.size		should_exit,(.L_0 - should_exit)
should_exit:
	.zero		4
.L_0:


//--------------------- .nv.constant0.infinite_kernel --------------------------
	.section	.nv.constant0.infinite_kernel,"a",@progbits
	.sectionflags	@""
	.align	4
.nv.constant0.infinite_kernel:
	.zero		896


//--------------------- SYMBOLS --------------------------

	.type		.nv.reservedSmem.offset0,@object
	.size		.nv.reservedSmem.offset0,0x4
	.type		vprintf,@function
